	.headerflags	@"EF_CUDA_TEXMODE_UNIFIED EF_CUDA_64BIT_ADDRESS EF_CUDA_ACCELERATORS EF_CUDA_SM90 EF_CUDA_VIRTUAL_SM(EF_CUDA_SM90)"
	.elftype	@"ET_EXEC"


//--------------------- .nv.info                  --------------------------
	.section	.nv.info,"",@"SHT_CUDA_INFO"
	.align	4


	//----- nvinfo : EIATTR_REGCOUNT
	.align		4
        /*0000*/ 	.byte	0x04, 0x2f
        /*0002*/ 	.short	(.L_3 - .L_2)
	.align		4
.L_2:
        /*0004*/ 	.word	index@(triton_poi_fused__native_batch_norm_legit_no_training_convolution_hardtanh_27)
        /*0008*/ 	.word	0x00000017


	//----- nvinfo : EIATTR_MIN_STACK_SIZE
	.align		4
.L_3:
        /*000c*/ 	.byte	0x04, 0x12
        /*000e*/ 	.short	(.L_5 - .L_4)
	.align		4
.L_4:
        /*0010*/ 	.word	index@(triton_poi_fused__native_batch_norm_legit_no_training_convolution_hardtanh_27)
        /*0014*/ 	.word	0x00000000


	//----- nvinfo : EIATTR_FRAME_SIZE
	.align		4
.L_5:
        /*0018*/ 	.byte	0x04, 0x11
        /*001a*/ 	.short	(.L_7 - .L_6)
	.align		4
.L_6:
        /*001c*/ 	.word	index@(triton_poi_fused__native_batch_norm_legit_no_training_convolution_hardtanh_27)
        /*0020*/ 	.word	0x00000000


	//----- nvinfo : EIATTR_MIN_STACK_SIZE
	.align		4
.L_7:
        /*0024*/ 	.byte	0x04, 0x12
        /*0026*/ 	.short	(.L_9 - .L_8)
	.align		4
.L_8:
        /*0028*/ 	.word	index@(triton_poi_fused__native_batch_norm_legit_no_training_convolution_hardtanh_27)
        /*002c*/ 	.word	0x00000000
.L_9:


//--------------------- .nv.info.triton_poi_fused__native_batch_norm_legit_no_training_convolution_hardtanh_27 --------------------------
	.section	.nv.info.triton_poi_fused__native_batch_norm_legit_no_training_convolution_hardtanh_27,"",@"SHT_CUDA_INFO"
	.sectionflags	@""
	.align	4


	//----- nvinfo : EIATTR_CUDA_API_VERSION
	.align		4
        /*0000*/ 	.byte	0x04, 0x37
        /*0002*/ 	.short	(.L_11 - .L_10)
.L_10:
        /*0004*/ 	.word	0x0000007c


	//----- nvinfo : EIATTR_KPARAM_INFO
	.align		4
.L_11:
        /*0008*/ 	.byte	0x04, 0x17
        /*000a*/ 	.short	(.L_13 - .L_12)
.L_12:
        /*000c*/ 	.word	0x00000000
        /*0010*/ 	.short	0x0008
        /*0012*/ 	.short	0x003c
        /*0014*/ 	.byte	0x00, 0xf0, 0x11, 0x00


	//----- nvinfo : EIATTR_KPARAM_INFO
	.align		4
.L_13:
        /*0018*/ 	.byte	0x04, 0x17
        /*001a*/ 	.short	(.L_15 - .L_14)
.L_14:
        /*001c*/ 	.word	0x00000000
        /*0020*/ 	.short	0x0007
        /*0022*/ 	.short	0x0038
        /*0024*/ 	.byte	0x00, 0xf0, 0x11, 0x00


	//----- nvinfo : EIATTR_KPARAM_INFO
	.align		4
.L_15:
        /*0028*/ 	.byte	0x04, 0x17
        /*002a*/ 	.short	(.L_17 - .L_16)
.L_16:
        /*002c*/ 	.word	0x00000000
        /*0030*/ 	.short	0x0006
        /*0032*/ 	.short	0x0030
        /*0034*/ 	.byte	0x00, 0xf4, 0x21, 0x00


	//----- nvinfo : EIATTR_KPARAM_INFO
	.align		4
.L_17:
        /*0038*/ 	.byte	0x04, 0x17
        /*003a*/ 	.short	(.L_19 - .L_18)
.L_18:
        /*003c*/ 	.word	0x00000000
        /*0040*/ 	.short	0x0005
        /*0042*/ 	.short	0x0028
        /*0044*/ 	.byte	0x00, 0xf4, 0x21, 0x00


	//----- nvinfo : EIATTR_KPARAM_INFO
	.align		4
.L_19:
        /*0048*/ 	.byte	0x04, 0x17
        /*004a*/ 	.short	(.L_21 - .L_20)
.L_20:
        /*004c*/ 	.word	0x00000000
        /*0050*/ 	.short	0x0004
        /*0052*/ 	.short	0x0020
        /*0054*/ 	.byte	0x00, 0xf4, 0x21, 0x00


	//----- nvinfo : EIATTR_KPARAM_INFO
	.align		4
.L_21:
        /*0058*/ 	.byte	0x04, 0x17
        /*005a*/ 	.short	(.L_23 - .L_22)
.L_22:
        /*005c*/ 	.word	0x00000000
        /*0060*/ 	.short	0x0003
        /*0062*/ 	.short	0x0018
        /*0064*/ 	.byte	0x00, 0xf4, 0x21, 0x00


	//----- nvinfo : EIATTR_KPARAM_INFO
	.align		4
.L_23:
        /*0068*/ 	.byte	0x04, 0x17
        /*006a*/ 	.short	(.L_25 - .L_24)
.L_24:
        /*006c*/ 	.word	0x00000000
        /*0070*/ 	.short	0x0002
        /*0072*/ 	.short	0x0010
        /*0074*/ 	.byte	0x00, 0xf4, 0x21, 0x00


	//----- nvinfo : EIATTR_KPARAM_INFO
	.align		4
.L_25:
        /*0078*/ 	.byte	0x04, 0x17
        /*007a*/ 	.short	(.L_27 - .L_26)
.L_26:
        /*007c*/ 	.word	0x00000000
        /*0080*/ 	.short	0x0001
        /*0082*/ 	.short	0x0008
        /*0084*/ 	.byte	0x00, 0xf4, 0x21, 0x00


	//----- nvinfo : EIATTR_KPARAM_INFO
	.align		4
.L_27:
        /*0088*/ 	.byte	0x04, 0x17
        /*008a*/ 	.short	(.L_29 - .L_28)
.L_28:
        /*008c*/ 	.word	0x00000000
        /*0090*/ 	.short	0x0000
        /*0092*/ 	.short	0x0000
        /*0094*/ 	.byte	0x00, 0xf4, 0x21, 0x00


	//----- nvinfo : EIATTR_SPARSE_MMA_MASK
	.align		4
.L_29:
        /*0098*/ 	.byte	0x03, 0x50
        /*009a*/ 	.short	0x0000


	//----- nvinfo : EIATTR_MAXREG_COUNT
	.align		4
        /*009c*/ 	.byte	0x03, 0x1b
        /*009e*/ 	.short	0x00ff


	//----- nvinfo : EIATTR_EXIT_INSTR_OFFSETS
	.align		4
        /*00a0*/ 	.byte	0x04, 0x1c
        /*00a2*/ 	.short	(.L_31 - .L_30)


	//   ....[0]....
.L_30:
        /*00a4*/ 	.word	0x00000660


	//   ....[1]....
        /*00a8*/ 	.word	0x00000680


	//----- nvinfo : EIATTR_REQNTID
	.align		4
.L_31:
        /*00ac*/ 	.byte	0x04, 0x10
        /*00ae*/ 	.short	(.L_33 - .L_32)
.L_32:
        /*00b0*/ 	.word	0x00000080
        /*00b4*/ 	.word	0x00000001
        /*00b8*/ 	.word	0x00000001


	//----- nvinfo : EIATTR_CBANK_PARAM_SIZE
	.align		4
.L_33:
        /*00bc*/ 	.byte	0x03, 0x19
        /*00be*/ 	.short	0x0040


	//----- nvinfo : EIATTR_PARAM_CBANK
	.align		4
        /*00c0*/ 	.byte	0x04, 0x0a
        /*00c2*/ 	.short	(.L_35 - .L_34)
	.align		4
.L_34:
        /*00c4*/ 	.word	index@(.nv.constant0.triton_poi_fused__native_batch_norm_legit_no_training_convolution_hardtanh_27)
        /*00c8*/ 	.short	0x0210
        /*00ca*/ 	.short	0x0040


	//----- nvinfo : EIATTR_SW_WAR
	.align		4
.L_35:
        /*00cc*/ 	.byte	0x04, 0x36
        /*00ce*/ 	.short	(.L_37 - .L_36)
.L_36:
        /*00d0*/ 	.word	0x00000008
.L_37:


//--------------------- .nv.callgraph             --------------------------
	.section	.nv.callgraph,"",@"SHT_CUDA_CALLGRAPH"
	.align	4
	.sectionentsize	8
	.align		4
        /*0000*/ 	.word	0x00000000
	.align		4
        /*0004*/ 	.word	0xffffffff
	.align		4
        /*0008*/ 	.word	0x00000000
	.align		4
        /*000c*/ 	.word	0xfffffffe
	.align		4
        /*0010*/ 	.word	0x00000000
	.align		4
        /*0014*/ 	.word	0xfffffffd
	.align		4
        /*0018*/ 	.word	0x00000000
	.align		4
        /*001c*/ 	.word	0xfffffffc


//--------------------- .nv.constant4             --------------------------
	.section	.nv.constant4,"a",@progbits
	.align	8
	.align		8
.nv.constant4:
        /*0000*/ 	.dword	_$_str
	.align		8
        /*0008*/ 	.dword	_$_str_$_2


//--------------------- .text.triton_poi_fused__native_batch_norm_legit_no_training_convolution_hardtanh_27 --------------------------
	.section	.text.triton_poi_fused__native_batch_norm_legit_no_training_convolution_hardtanh_27,"ax",@progbits
	.sectionflags	@"SHF_BARRIERS=1"
	.align	128
        .global         triton_poi_fused__native_batch_norm_legit_no_training_convolution_hardtanh_27
        .type           triton_poi_fused__native_batch_norm_legit_no_training_convolution_hardtanh_27,@function
        .size           triton_poi_fused__native_batch_norm_legit_no_training_convolution_hardtanh_27,(.L_x_1 - triton_poi_fused__native_batch_norm_legit_no_training_convolution_hardtanh_27)
        .other          triton_poi_fused__native_batch_norm_legit_no_training_convolution_hardtanh_27,@"STO_CUDA_ENTRY STV_DEFAULT"
triton_poi_fused__native_batch_norm_legit_no_training_convolution_hardtanh_27:
.text.triton_poi_fused__native_batch_norm_legit_no_training_convolution_hardtanh_27:
[----:B------:R-:W0:Y:S01]  /*0000*/  LDC R1, c[0x0][0x28] ;  /* 0x00000a00ff017b82 */ /* 0x000e220000000800 */
[----:B------:R-:W1:Y:S07]  /*0010*/  S2R R0, SR_CTAID.Y ;  /* 0x0000000000007919 */ /* 0x000e6e0000002600 */
[----:B------:R-:W2:Y:S01]  /*0020*/  LDC.64 R2, c[0x0][0x220] ;  /* 0x00008800ff027b82 */ /* 0x000ea20000000a00 */
[----:B------:R-:W-:Y:S01]  /*0030*/  ULDC.64 UR6, c[0x0][0x208] ;  /* 0x0000820000067ab9 */ /* 0x000fe20000000a00 */
[----:B------:R-:W3:Y:S01]  /*0040*/  S2R R8, SR_TID.X ;  /* 0x0000000000087919 */ /* 0x000ee20000002100 */
[----:B------:R-:W4:Y:S05]  /*0050*/  S2R R9, SR_CTAID.X ;  /* 0x0000000000097919 */ /* 0x000f2a0000002500 */
[----:B------:R-:W5:Y:S08]  /*0060*/  LDC.64 R16, c[0x0][0x218] ;  /* 0x00008600ff107b82 */ /* 0x000f700000000a00 */
[----:B------:R-:W4:Y:S08]  /*0070*/  LDC.64 R18, c[0x0][0x210] ;  /* 0x00008400ff127b82 */ /* 0x000f300000000a00 */
[----:B------:R-:W5:Y:S01]  /*0080*/  LDC.64 R10, c[0x0][0x228] ;  /* 0x00008a00ff0a7b82 */ /* 0x000f620000000a00 */
[----:B-1----:R-:W-:Y:S01]  /*0090*/  IMAD.SHL.U32 R7, R0, 0x40, RZ ;  /* 0x0000004000077824 */ /* 0x002fe200078e00ff */
[----:B------:R-:W-:-:S06]  /*00a0*/  SHF.R.S32.HI R0, RZ, 0x19, R0 ;  /* 0x00000019ff007819 */ /* 0x000fcc0000011400 */
[----:B------:R-:W1:Y:S01]  /*00b0*/  LDC.64 R12, c[0x0][0x230] ;  /* 0x00008c00ff0c7b82 */ /* 0x000e620000000a00 */
[----:B---3--:R-:W-:Y:S01]  /*00c0*/  IMAD.SHL.U32 R6, R8, 0x2, RZ ;  /* 0x0000000208067824 */ /* 0x008fe200078e00ff */
[----:B------:R-:W-:-:S04]  /*00d0*/  SGXT R0, R0, 0x1 ;  /* 0x000000010000781a */ /* 0x000fc80000000200 */
[----:B------:R-:W-:-:S04]  /*00e0*/  LOP3.LUT R15, R7, 0x3e, R6, 0xf8, !PT ;  /* 0x0000003e070f7812 */ /* 0x000fc800078ef806 */
[----:B------:R-:W-:-:S04]  /*00f0*/  LEA.HI R0, R0, R15, RZ, 0xa ;  /* 0x0000000f00007211 */ /* 0x000fc800078f50ff */
[----:B------:R-:W-:-:S05]  /*0100*/  LOP3.LUT R4, R0, 0xfffffc00, RZ, 0xc0, !PT ;  /* 0xfffffc0000047812 */ /* 0x000fca00078ec0ff */
[----:B------:R-:W-:-:S04]  /*0110*/  IMAD.IADD R15, R15, 0x1, -R4 ;  /* 0x000000010f0f7824 */ /* 0x000fc800078e0a04 */
[----:B--2---:R-:W-:-:S06]  /*0120*/  IMAD.WIDE R2, R15, 0x4, R2 ;  /* 0x000000040f027825 */ /* 0x004fcc00078e0202 */
[----:B------:R-:W2:Y:S01]  /*0130*/  LDG.E.EL.64 R2, desc[UR6][R2.64] ;  /* 0x0000000602027981 */ /* 0x000ea2000c2e1b00 */
[----:B------:R-:W-:Y:S01]  /*0140*/  SHF.R.U32.HI R14, RZ, 0x5, R8 ;  /* 0x00000005ff0e7819 */ /* 0x000fe20000011608 */
[----:B----4-:R-:W-:Y:S02]  /*0150*/  IMAD.SHL.U32 R9, R9, 0x4, RZ ;  /* 0x0000000409097824 */ /* 0x010fe400078e00ff */
[----:B------:R-:W-:Y:S01]  /*0160*/  IMAD.SHL.U32 R4, R0, 0x4, RZ ;  /* 0x0000000400047824 */ /* 0x000fe200078e00ff */
[----:B------:R-:W-:Y:S01]  /*0170*/  SGXT.U32 R14, R14, 0x2 ;  /* 0x000000020e0e781a */ /* 0x000fe20000000000 */
[----:B-----5:R-:W-:-:S03]  /*0180*/  IMAD.WIDE R16, R15, 0x4, R16 ;  /* 0x000000040f107825 */ /* 0x020fc600078e0210 */
[----:B------:R-:W-:Y:S02]  /*0190*/  LOP3.LUT R0, R9, R14, RZ, 0xfc, !PT ;  /* 0x0000000e09007212 */ /* 0x000fe400078efcff */
[----:B------:R-:W-:Y:S01]  /*01a0*/  LOP3.LUT R5, R4, 0xfffff000, RZ, 0xc0, !PT ;  /* 0xfffff00004057812 */ /* 0x000fe200078ec0ff */
[----:B------:R-:W3:Y:S01]  /*01b0*/  LDG.E.EL.64 R16, desc[UR6][R16.64] ;  /* 0x0000000610107981 */ /* 0x000ee2000c2e1b00 */
[C---:B------:R-:W-:Y:S01]  /*01c0*/  ISETP.GE.AND P0, PT, R0.reuse, 0x4, PT ;  /* 0x000000040000780c */ /* 0x040fe20003f06270 */
[----:B------:R-:W-:-:S04]  /*01d0*/  IMAD R4, R0, 0x400, R15 ;  /* 0x0000040000047824 */ /* 0x000fc800078e020f */
[----:B------:R-:W-:Y:S01]  /*01e0*/  IMAD.IADD R0, R4, 0x1, R5 ;  /* 0x0000000104007824 */ /* 0x000fe200078e0205 */
[----:B------:R-:W-:-:S03]  /*01f0*/  CS2R R4, SRZ ;  /* 0x0000000000047805 */ /* 0x000fc6000001ff00 */
[----:B0-----:R-:W-:-:S05]  /*0200*/  IMAD.WIDE R18, R0, 0x4, R18 ;  /* 0x0000000400127825 */ /* 0x001fca00078e0212 */
[----:B------:R-:W3:Y:S01]  /*0210*/  @!P0 LDG.E.EL.64 R4, desc[UR6][R18.64] ;  /* 0x0000000612048981 */ /* 0x000ee2000c2e1b00 */
[----:B------:R-:W-:-:S04]  /*0220*/  IMAD.WIDE R10, R15, 0x4, R10 ;  /* 0x000000040f0a7825 */ /* 0x000fc800078e020a */
[----:B-1----:R-:W-:Y:S02]  /*0230*/  IMAD.WIDE R12, R15, 0x4, R12 ;  /* 0x000000040f0c7825 */ /* 0x002fe400078e020c */
[----:B------:R-:W4:Y:S04]  /*0240*/  LDG.E.EL.64 R10, desc[UR6][R10.64] ;  /* 0x000000060a0a7981 */ /* 0x000f28000c2e1b00 */
[----:B------:R-:W4:Y:S01]  /*0250*/  LDG.E.EL.64 R12, desc[UR6][R12.64] ;  /* 0x000000060c0c7981 */ /* 0x000f22000c2e1b00 */
[----:B------:R-:W0:Y:S01]  /*0260*/  S2UR UR5, SR_CgaCtaId ;  /* 0x00000000000579c3 */ /* 0x000e220000008800 */
[----:B------:R-:W-:Y:S02]  /*0270*/  UMOV UR4, 0x400 ;  /* 0x0000040000047882 */ /* 0x000fe40000000000 */
[----:B0-----:R-:W-:Y:S01]  /*0280*/  UPRMT UR4, UR5, 0x654, UR4 ;  /* 0x0000065405047896 */ /* 0x001fe20008000004 */
[----:B--2---:R-:W-:Y:S01]  /*0290*/  FADD R2, R2, 9.9999997473787516356e-06 ;  /* 0x3727c5ac02027421 */ /* 0x004fe20000000000 */
[----:B------:R-:W-:-:S03]  /*02a0*/  FADD R3, R3, 9.9999997473787516356e-06 ;  /* 0x3727c5ac03037421 */ /* 0x000fc60000000000 */
[----:B------:R-:W0:Y:S08]  /*02b0*/  MUFU.SQRT R15, R2 ;  /* 0x00000002000f7308 */ /* 0x000e300000002000 */
[----:B------:R-:W1:Y:S01]  /*02c0*/  MUFU.SQRT R20, R3 ;  /* 0x0000000300147308 */ /* 0x000e620000002000 */
[C---:B0-----:R-:W-:Y:S02]  /*02d0*/  FSETP.GT.AND P1, PT, R15.reuse, 8.50705917302346158658e+37, PT ;  /* 0x7e8000000f00780b */ /* 0x041fe40003f24000 */
[----:B------:R-:W-:-:S02]  /*02e0*/  FSETP.GEU.AND P3, PT, R15, 1.175494350822287508e-38, PT ;  /* 0x008000000f00780b */ /* 0x000fc40003f6e000 */
[C---:B-1----:R-:W-:Y:S02]  /*02f0*/  FSETP.GT.AND P2, PT, R20.reuse, 8.50705917302346158658e+37, PT ;  /* 0x7e8000001400780b */ /* 0x042fe40003f44000 */
[----:B------:R-:W-:-:S07]  /*0300*/  FSETP.GEU.AND P4, PT, R20, 1.175494350822287508e-38, PT ;  /* 0x008000001400780b */ /* 0x000fce0003f8e000 */
[----:B------:R-:W-:-:S04]  /*0310*/  @P1 FMUL R15, R15, 0.25 ;  /* 0x3e8000000f0f1820 */ /* 0x000fc80000400000 */
[----:B------:R-:W-:Y:S01]  /*0320*/  @!P3 FMUL R15, R15, 16777216 ;  /* 0x4b8000000f0fb820 */ /* 0x000fe20000400000 */
[----:B------:R-:W-:-:S04]  /*0330*/  @P2 FMUL R20, R20, 0.25 ;  /* 0x3e80000014142820 */ /* 0x000fc80000400000 */
[----:B------:R-:W-:Y:S01]  /*0340*/  @!P4 FMUL R20, R20, 16777216 ;  /* 0x4b8000001414c820 */ /* 0x000fe20000400000 */
[----:B------:R-:W0:Y:S01]  /*0350*/  MUFU.RCP R15, R15 ;  /* 0x0000000f000f7308 */ /* 0x000e220000001000 */
[----:B------:R-:W-:-:S07]  /*0360*/  IMAD.MOV.U32 R3, RZ, RZ, 0x3e800000 ;  /* 0x3e800000ff037424 */ /* 0x000fce00078e00ff */
[----:B------:R-:W1:Y:S01]  /*0370*/  MUFU.RCP R20, R20 ;  /* 0x0000001400147308 */ /* 0x000e620000001000 */
[C---:B------:R-:W-:Y:S02]  /*0380*/  FSEL R2, R3.reuse, 1, P1 ;  /* 0x3f80000003027808 */ /* 0x040fe40000800000 */
[----:B------:R-:W-:-:S03]  /*0390*/  FSEL R3, R3, 1, P2 ;  /* 0x3f80000003037808 */ /* 0x000fc60001000000 */
[----:B------:R-:W-:Y:S02]  /*03a0*/  @!P3 FMUL R2, R2, 16777216 ;  /* 0x4b8000000202b820 */ /* 0x000fe40000400000 */
[----:B------:R-:W-:Y:S01]  /*03b0*/  @!P4 FMUL R3, R3, 16777216 ;  /* 0x4b8000000303c820 */ /* 0x000fe20000400000 */
[----:B---3--:R-:W-:Y:S01]  /*03c0*/  FADD R5, -R17, R5 ;  /* 0x0000000511057221 */ /* 0x008fe20000000100 */
[----:B0-----:R-:W-:Y:S01]  /*03d0*/  FMUL R15, R15, R2 ;  /* 0x000000020f0f7220 */ /* 0x001fe20000400000 */
[----:B------:R-:W-:Y:S01]  /*03e0*/  FADD R4, -R16, R4 ;  /* 0x0000000410047221 */ /* 0x000fe20000000100 */
[----:B-1----:R-:W-:-:S03]  /*03f0*/  FMUL R2, R20, R3 ;  /* 0x0000000314027220 */ /* 0x002fc60000400000 */
[----:B------:R-:W-:Y:S01]  /*0400*/  FMUL R15, R4, R15 ;  /* 0x0000000f040f7220 */ /* 0x000fe20000400000 */
[----:B------:R-:W-:-:S03]  /*0410*/  FMUL R2, R5, R2 ;  /* 0x0000000205027220 */ /* 0x000fc60000400000 */
[----:B----4-:R-:W-:Y:S01]  /*0420*/  FFMA R10, R10, R15, R12 ;  /* 0x0000000f0a0a7223 */ /* 0x010fe2000000000c */
[----:B------:R-:W-:-:S04]  /*0430*/  FFMA R11, R11, R2, R13 ;  /* 0x000000020b0b7223 */ /* 0x000fc8000000000d */
[----:B------:R-:W-:Y:S01]  /*0440*/  FSETP.GTU.AND P1, PT, R10, RZ, PT ;  /* 0x000000ff0a00720b */ /* 0x000fe20003f2c000 */
[----:B------:R-:W-:Y:S01]  /*0450*/  IMAD.SHL.U32 R5, R8, 0x8, RZ ;  /* 0x0000000808057824 */ /* 0x000fe200078e00ff */
[----:B------:R-:W0:Y:S01]  /*0460*/  LDC.64 R12, c[0x0][0x238] ;  /* 0x00008e00ff0c7b82 */ /* 0x000e220000000a00 */
[C---:B------:R-:W-:Y:S02]  /*0470*/  FSETP.GTU.AND P2, PT, R11.reuse, RZ, PT ;  /* 0x000000ff0b00720b */ /* 0x040fe40003f4c000 */
[----:B------:R-:W-:Y:S02]  /*0480*/  FSEL R2, R10, RZ, P1 ;  /* 0x000000ff0a027208 */ /* 0x000fe40000800000 */
[----:B------:R-:W-:Y:S02]  /*0490*/  FSEL R3, R11, RZ, P2 ;  /* 0x000000ff0b037208 */ /* 0x000fe40001000000 */
[----:B------:R-:W-:Y:S02]  /*04a0*/  FSETP.GEU.AND P3, PT, R2, 6, PT ;  /* 0x40c000000200780b */ /* 0x000fe40003f6e000 */
[----:B------:R-:W-:-:S02]  /*04b0*/  FSETP.GEU.AND P4, PT, R3, 6, PT ;  /* 0x40c000000300780b */ /* 0x000fc40003f8e000 */
[----:B------:R-:W-:Y:S02]  /*04c0*/  LOP3.LUT R4, R5, 0xf8, RZ, 0xc0, !PT ;  /* 0x000000f805047812 */ /* 0x000fe400078ec0ff */
[----:B------:R-:W-:Y:S02]  /*04d0*/  LOP3.LUT R14, R14, 0xf8, R5, 0xf8, !PT ;  /* 0x000000f80e0e7812 */ /* 0x000fe400078ef805 */
[----:B------:R-:W-:Y:S01]  /*04e0*/  FSETP.NAN.AND P1, PT, R2, R2, PT ;  /* 0x000000020200720b */ /* 0x000fe20003f28000 */
[----:B------:R-:W-:Y:S01]  /*04f0*/  VIADD R11, R4, UR4 ;  /* 0x00000004040b7c36 */ /* 0x000fe20008000000 */
[----:B------:R-:W-:-:S03]  /*0500*/  FSETP.NAN.AND P2, PT, R3, R3, PT ;  /* 0x000000030300720b */ /* 0x000fc60003f48000 */
[----:B------:R-:W-:Y:S01]  /*0510*/  IMAD R14, R14, 0x4, R11 ;  /* 0x000000040e0e7824 */ /* 0x000fe200078e020b */
[----:B------:R-:W-:Y:S01]  /*0520*/  @P3 FSEL R2, R2, 6, P1 ;  /* 0x40c0000002023808 */ /* 0x000fe20000800000 */
[----:B------:R-:W1:Y:S01]  /*0530*/  LDC.64 R10, c[0x0][0x240] ;  /* 0x00009000ff0a7b82 */ /* 0x000e620000000a00 */
[----:B------:R-:W-:-:S03]  /*0540*/  @P4 FSEL R3, R3, 6, P2 ;  /* 0x40c0000003034808 */ /* 0x000fc60001000000 */
[----:B------:R-:W-:Y:S04]  /*0550*/  STS [R14], R2 ;  /* 0x000000020e007388 */ /* 0x000fe80000000800 */
[----:B------:R-:W-:Y:S01]  /*0560*/  STS [R14+0x14], R3 ;  /* 0x000014030e007388 */ /* 0x000fe20000000800 */
[----:B------:R-:W-:Y:S02]  /*0570*/  LOP3.LUT R5, R5, 0x3f8, RZ, 0xc0, !PT ;  /* 0x000003f805057812 */ /* 0x000fe400078ec0ff */
[----:B------:R-:W-:-:S04]  /*0580*/  LOP3.LUT R4, R6, 0xfc, RZ, 0xc0, !PT ;  /* 0x000000fc06047812 */ /* 0x000fc800078ec0ff */
[----:B------:R-:W-:Y:S01]  /*0590*/  IADD3 R15, R5, UR4, R4 ;  /* 0x00000004050f7c10 */ /* 0x000fe2000fffe004 */
[----:B------:R-:W-:Y:S01]  /*05a0*/  BAR.SYNC.DEFER_BLOCKING 0x0 ;  /* 0x0000000000007b1d */ /* 0x000fe20000010000 */
[----:B------:R-:W-:-:S05]  /*05b0*/  SHF.R.U32.HI R8, RZ, 0x1, R8 ;  /* 0x00000001ff087819 */ /* 0x000fca0000011608 */
[----:B------:R-:W-:Y:S04]  /*05c0*/  LDS R4, [R15] ;  /* 0x000000000f047984 */ /* 0x000fe80000000800 */
[----:B------:R-:W2:Y:S01]  /*05d0*/  LDS R5, [R15+0x4] ;  /* 0x000004000f057984 */ /* 0x000ea20000000800 */
[----:B------:R-:W-:Y:S02]  /*05e0*/  SGXT.U32 R8, R8, 0x6 ;  /* 0x000000060808781a */ /* 0x000fe40000000000 */
[----:B------:R-:W-:Y:S02]  /*05f0*/  LOP3.LUT R6, R9, 0x2, R6, 0xf8, !PT ;  /* 0x0000000209067812 */ /* 0x000fe400078ef806 */
[----:B------:R-:W-:Y:S02]  /*0600*/  LOP3.LUT R7, R7, R8, RZ, 0xfc, !PT ;  /* 0x0000000807077212 */ /* 0x000fe400078efcff */
[----:B------:R-:W-:-:S03]  /*0610*/  ISETP.GE.AND P1, PT, R6, 0x4, PT ;  /* 0x000000040600780c */ /* 0x000fc60003f26270 */
[----:B------:R-:W-:-:S04]  /*0620*/  IMAD R7, R7, 0x4, R6 ;  /* 0x0000000407077824 */ /* 0x000fc800078e0206 */
[----:B0-----:R-:W-:-:S04]  /*0630*/  IMAD.WIDE R6, R7, 0x4, R12 ;  /* 0x0000000407067825 */ /* 0x001fc800078e020c */
[----:B-1----:R-:W-:Y:S02]  /*0640*/  IMAD.WIDE R10, R0, 0x4, R10 ;  /* 0x00000004000a7825 */ /* 0x002fe400078e020a */
[----:B--2---:R0:W-:Y:S02]  /*0650*/  @!P1 STG.E.64 desc[UR6][R6.64], R4 ;  /* 0x0000000406009986 */ /* 0x0041e4000c101b06 */
[----:B0-----:R-:W-:Y:S05]  /*0660*/  @P0 EXIT ;  /* 0x000000000000094d */ /* 0x001fea0003800000 */
[----:B------:R-:W-:Y:S01]  /*0670*/  STG.E.64 desc[UR6][R10.64], R2 ;  /* 0x000000020a007986 */ /* 0x000fe2000c101b06 */
[----:B------:R-:W-:Y:S05]  /*0680*/  EXIT ;  /* 0x000000000000794d */ /* 0x000fea0003800000 */
.L_x_0:
[----:B------:R-:W-:-:S00]  /*0690*/  BRA `(.L_x_0) ;  /* 0xfffffffc00fc7947 */ /* 0x000fc0000383ffff */
[----:B------:R-:W-:-:S00]  /*06a0*/  NOP ;  /* 0x0000000000007918 */ /* 0x000fc00000000000 */
        /* <DEDUP_REMOVED lines=13> */
.L_x_1:


//--------------------- .nv.global.init           --------------------------
	.section	.nv.global.init,"aw",@progbits
.nv.global.init:
	.type		_$_str,@object
	.size		_$_str,(_$_str_$_2 - _$_str)
_$_str:
        /*0000*/ 	.byte	0x5f, 0x5f, 0x43, 0x55, 0x44, 0x41, 0x5f, 0x46, 0x54, 0x5a, 0x00
	.type		_$_str_$_2,@object
	.size		_$_str_$_2,(.L_1 - _$_str_$_2)
_$_str_$_2:
        /*000b*/ 	.byte	0x5f, 0x5f, 0x43, 0x55, 0x44, 0x41, 0x5f, 0x50, 0x52, 0x45, 0x43, 0x5f, 0x53, 0x51, 0x52, 0x54
        /*001b*/ 	.byte	0x00
.L_1:


//--------------------- .nv.shared.triton_poi_fused__native_batch_norm_legit_no_training_convolution_hardtanh_27 --------------------------
	.section	.nv.shared.triton_poi_fused__native_batch_norm_legit_no_training_convolution_hardtanh_27,"aw",@nobits
	.sectionflags	@""
	.align	16
	.zero		1024


//--------------------- .nv.constant0.triton_poi_fused__native_batch_norm_legit_no_training_convolution_hardtanh_27 --------------------------
	.section	.nv.constant0.triton_poi_fused__native_batch_norm_legit_no_training_convolution_hardtanh_27,"a",@progbits
	.sectionflags	@""
	.align	4
.nv.constant0.triton_poi_fused__native_batch_norm_legit_no_training_convolution_hardtanh_27:
	.zero		592
